//
// Generated by NVIDIA NVVM Compiler
//
// Compiler Build ID: CL-36424714
// Cuda compilation tools, release 13.0, V13.0.88
// Based on NVVM 20.0.0
//

.version 9.0
.target sm_100
.address_size 64

	// .globl	write_float_ptr

.visible .entry write_float_ptr(
	.param .u64 .ptr .align 1 write_float_ptr_param_0,
	.param .u64 .ptr .align 1 write_float_ptr_param_1
)
{
	.reg .b32 	%f<2>;
	.reg .b64 	%rd<5>;

	ld.param.u64 	%rd1, [write_float_ptr_param_0];
	ld.param.u64 	%rd2, [write_float_ptr_param_1];
	cvta.to.global.u64 	%rd3, %rd1;
	cvta.to.global.u64 	%rd4, %rd2;
	ld.global.f32 	%f1, [%rd4];
	st.global.f32 	[%rd3], %f1;
	ret;

}
	// .globl	write_float_value
.visible .entry write_float_value(
	.param .u64 .ptr .align 1 write_float_value_param_0,
	.param .f32 write_float_value_param_1
)
{
	.reg .b32 	%f<2>;
	.reg .b64 	%rd<3>;

	ld.param.u64 	%rd1, [write_float_value_param_0];
	ld.param.f32 	%f1, [write_float_value_param_1];
	cvta.to.global.u64 	%rd2, %rd1;
	st.global.f32 	[%rd2], %f1;
	ret;

}
	// .globl	write_float_sum
.visible .entry write_float_sum(
	.param .u64 .ptr .align 1 write_float_sum_param_0,
	.param .u16 write_float_sum_param_1,
	.param .f32 write_float_sum_param_2
)
{
	.reg .b16 	%rs<2>;
	.reg .b32 	%f<4>;
	.reg .b64 	%rd<3>;

	ld.param.u64 	%rd1, [write_float_sum_param_0];
	ld.param.u16 	%rs1, [write_float_sum_param_1];
	ld.param.f32 	%f1, [write_float_sum_param_2];
	cvta.to.global.u64 	%rd2, %rd1;
	cvt.rn.f32.s16 	%f2, %rs1;
	add.f32 	%f3, %f1, %f2;
	st.global.f32 	[%rd2], %f3;
	ret;

}


// ===== COMPILED SASS (sm_100) =====

	.target	sm_100

	.elftype	@"ET_EXEC"


//--------------------- .note.nv.tkinfo           --------------------------
	.section	.note.nv.tkinfo,"",@"SHT_NOTE"
	.sectionflags	@"SHF_NOTE_NV_TKINFO"
	.tkinfo
        /*0018*/ 	.word	0x00000002
        /*0030*/ 	.string	""
        /*0030*/ 	.string	"ptxas"
        /*0030*/ 	.string	"Cuda compilation tools, release 13.0, V13.0.88"
        /*0030*/ 	.string	"Build cuda_13.0.r13.0/compiler.36424714_0"
        /*0030*/ 	.string	"-arch sm_100 -m 64 "



//--------------------- .note.nv.cuinfo           --------------------------
	.section	.note.nv.cuinfo,"",@"SHT_NOTE"
	.sectionflags	@"SHF_NOTE_NV_CUINFO"
        /*0018*/ 	.short	0x0002
        /*001a*/ 	.short	0x0064
        /*001c*/ 	.short	0x0082
	.zero		2


//--------------------- .nv.info                  --------------------------
	.section	.nv.info,"",@"SHT_CUDA_INFO"
	.align	4


	//----- nvinfo : EIATTR_REGCOUNT
	.align		4
        /*0000*/ 	.byte	0x04, 0x2f
        /*0002*/ 	.short	(.L_1 - .L_0)
	.align		4
.L_0:
        /*0004*/ 	.word	index@(write_float_ptr)
        /*0008*/ 	.word	0x00000008


	//----- nvinfo : EIATTR_FRAME_SIZE
	.align		4
.L_1:
        /*000c*/ 	.byte	0x04, 0x11
        /*000e*/ 	.short	(.L_3 - .L_2)
	.align		4
.L_2:
        /*0010*/ 	.word	index@(write_float_ptr)
        /*0014*/ 	.word	0x00000000


	//----- nvinfo : EIATTR_REGCOUNT
	.align		4
.L_3:
        /*0018*/ 	.byte	0x04, 0x2f
        /*001a*/ 	.short	(.L_5 - .L_4)
	.align		4
.L_4:
        /*001c*/ 	.word	index@(write_float_value)
        /*0020*/ 	.word	0x00000008


	//----- nvinfo : EIATTR_FRAME_SIZE
	.align		4
.L_5:
        /*0024*/ 	.byte	0x04, 0x11
        /*0026*/ 	.short	(.L_7 - .L_6)
	.align		4
.L_6:
        /*0028*/ 	.word	index@(write_float_value)
        /*002c*/ 	.word	0x00000000


	//----- nvinfo : EIATTR_REGCOUNT
	.align		4
.L_7:
        /*0030*/ 	.byte	0x04, 0x2f
        /*0032*/ 	.short	(.L_9 - .L_8)
	.align		4
.L_8:
        /*0034*/ 	.word	index@(write_float_sum)
        /*0038*/ 	.word	0x00000008


	//----- nvinfo : EIATTR_FRAME_SIZE
	.align		4
.L_9:
        /*003c*/ 	.byte	0x04, 0x11
        /*003e*/ 	.short	(.L_11 - .L_10)
	.align		4
.L_10:
        /*0040*/ 	.word	index@(write_float_sum)
        /*0044*/ 	.word	0x00000000


	//----- nvinfo : EIATTR_MIN_STACK_SIZE
	.align		4
.L_11:
        /*0048*/ 	.byte	0x04, 0x12
        /*004a*/ 	.short	(.L_13 - .L_12)
	.align		4
.L_12:
        /*004c*/ 	.word	index@(write_float_sum)
        /*0050*/ 	.word	0x00000000


	//----- nvinfo : EIATTR_MIN_STACK_SIZE
	.align		4
.L_13:
        /*0054*/ 	.byte	0x04, 0x12
        /*0056*/ 	.short	(.L_15 - .L_14)
	.align		4
.L_14:
        /*0058*/ 	.word	index@(write_float_value)
        /*005c*/ 	.word	0x00000000


	//----- nvinfo : EIATTR_MIN_STACK_SIZE
	.align		4
.L_15:
        /*0060*/ 	.byte	0x04, 0x12
        /*0062*/ 	.short	(.L_17 - .L_16)
	.align		4
.L_16:
        /*0064*/ 	.word	index@(write_float_ptr)
        /*0068*/ 	.word	0x00000000
.L_17:


//--------------------- .nv.compat                --------------------------
	.section	.nv.compat,"",@"SHT_CUDA_COMPAT_INFO"
	.align	4
        /*0000*/ 	.byte	0x02, 0x09, 0x00, 0x00, 0x02, 0x02, 0x01, 0x00, 0x02, 0x05, 0x05, 0x00, 0x03, 0x07, 0x01, 0x01
        /*0010*/ 	.byte	0x02, 0x03, 0x00, 0x00, 0x02, 0x06, 0x01, 0x00, 0x04, 0x0b, 0x08, 0x00, 0x09, 0x00, 0x00, 0x00
        /*0020*/ 	.byte	0x00, 0x00, 0x00, 0x00


//--------------------- .nv.info.write_float_sum  --------------------------
	.section	.nv.info.write_float_sum,"",@"SHT_CUDA_INFO"
	.sectionflags	@""
	.align	4


	//----- nvinfo : EIATTR_CUDA_API_VERSION
	.align		4
        /*0000*/ 	.byte	0x04, 0x37
        /*0002*/ 	.short	(.L_19 - .L_18)
.L_18:
        /*0004*/ 	.word	0x00000082


	//----- nvinfo : EIATTR_KPARAM_INFO
	.align		4
.L_19:
        /*0008*/ 	.byte	0x04, 0x17
        /*000a*/ 	.short	(.L_21 - .L_20)
.L_20:
        /*000c*/ 	.word	0x00000000
        /*0010*/ 	.short	0x0002
        /*0012*/ 	.short	0x000c
        /*0014*/ 	.byte	0x00, 0xf0, 0x11, 0x00


	//----- nvinfo : EIATTR_KPARAM_INFO
	.align		4
.L_21:
        /*0018*/ 	.byte	0x04, 0x17
        /*001a*/ 	.short	(.L_23 - .L_22)
.L_22:
        /*001c*/ 	.word	0x00000000
        /*0020*/ 	.short	0x0001
        /*0022*/ 	.short	0x0008
        /*0024*/ 	.byte	0x00, 0xf0, 0x09, 0x00


	//----- nvinfo : EIATTR_KPARAM_INFO
	.align		4
.L_23:
        /*0028*/ 	.byte	0x04, 0x17
        /*002a*/ 	.short	(.L_25 - .L_24)
.L_24:
        /*002c*/ 	.word	0x00000000
        /*0030*/ 	.short	0x0000
        /*0032*/ 	.short	0x0000
        /*0034*/ 	.byte	0x00, 0xf5, 0x21, 0x00


	//----- nvinfo : EIATTR_SPARSE_MMA_MASK
	.align		4
.L_25:
        /*0038*/ 	.byte	0x03, 0x50
        /*003a*/ 	.short	0x0000


	//----- nvinfo : EIATTR_MAXREG_COUNT
	.align		4
        /*003c*/ 	.byte	0x03, 0x1b
        /*003e*/ 	.short	0x00ff


	//----- nvinfo : EIATTR_MERCURY_ISA_VERSION
	.align		4
        /*0040*/ 	.byte	0x03, 0x5f
        /*0042*/ 	.short	0x0101


	//----- nvinfo : EIATTR_VRC_CTA_INIT_COUNT
	.align		4
        /*0044*/ 	.byte	0x02, 0x4a
	.zero		1
	.zero		1


	//----- nvinfo : EIATTR_EXIT_INSTR_OFFSETS
	.align		4
        /*0048*/ 	.byte	0x04, 0x1c
        /*004a*/ 	.short	(.L_27 - .L_26)


	//   ....[0]....
.L_26:
        /*004c*/ 	.word	0x00000080


	//----- nvinfo : EIATTR_CBANK_PARAM_SIZE
	.align		4
.L_27:
        /*0050*/ 	.byte	0x03, 0x19
        /*0052*/ 	.short	0x0010


	//----- nvinfo : EIATTR_PARAM_CBANK
	.align		4
        /*0054*/ 	.byte	0x04, 0x0a
        /*0056*/ 	.short	(.L_29 - .L_28)
	.align		4
.L_28:
        /*0058*/ 	.word	index@(.nv.constant0.write_float_sum)
        /*005c*/ 	.short	0x0380
        /*005e*/ 	.short	0x0010


	//----- nvinfo : EIATTR_SW_WAR
	.align		4
.L_29:
        /*0060*/ 	.byte	0x04, 0x36
        /*0062*/ 	.short	(.L_31 - .L_30)
.L_30:
        /*0064*/ 	.word	0x00000008
.L_31:


//--------------------- .nv.info.write_float_value --------------------------
	.section	.nv.info.write_float_value,"",@"SHT_CUDA_INFO"
	.sectionflags	@""
	.align	4


	//----- nvinfo : EIATTR_CUDA_API_VERSION
	.align		4
        /*0000*/ 	.byte	0x04, 0x37
        /*0002*/ 	.short	(.L_33 - .L_32)
.L_32:
        /*0004*/ 	.word	0x00000082


	//----- nvinfo : EIATTR_KPARAM_INFO
	.align		4
.L_33:
        /*0008*/ 	.byte	0x04, 0x17
        /*000a*/ 	.short	(.L_35 - .L_34)
.L_34:
        /*000c*/ 	.word	0x00000000
        /*0010*/ 	.short	0x0001
        /*0012*/ 	.short	0x0008
        /*0014*/ 	.byte	0x00, 0xf0, 0x11, 0x00


	//----- nvinfo : EIATTR_KPARAM_INFO
	.align		4
.L_35:
        /*0018*/ 	.byte	0x04, 0x17
        /*001a*/ 	.short	(.L_37 - .L_36)
.L_36:
        /*001c*/ 	.word	0x00000000
        /*0020*/ 	.short	0x0000
        /*0022*/ 	.short	0x0000
        /*0024*/ 	.byte	0x00, 0xf5, 0x21, 0x00


	//----- nvinfo : EIATTR_SPARSE_MMA_MASK
	.align		4
.L_37:
        /*0028*/ 	.byte	0x03, 0x50
        /*002a*/ 	.short	0x0000


	//----- nvinfo : EIATTR_MAXREG_COUNT
	.align		4
        /*002c*/ 	.byte	0x03, 0x1b
        /*002e*/ 	.short	0x00ff


	//----- nvinfo : EIATTR_MERCURY_ISA_VERSION
	.align		4
        /*0030*/ 	.byte	0x03, 0x5f
        /*0032*/ 	.short	0x0101


	//----- nvinfo : EIATTR_VRC_CTA_INIT_COUNT
	.align		4
        /*0034*/ 	.byte	0x02, 0x4a
	.zero		1
	.zero		1


	//----- nvinfo : EIATTR_EXIT_INSTR_OFFSETS
	.align		4
        /*0038*/ 	.byte	0x04, 0x1c
        /*003a*/ 	.short	(.L_39 - .L_38)


	//   ....[0]....
.L_38:
        /*003c*/ 	.word	0x00000050


	//----- nvinfo : EIATTR_CBANK_PARAM_SIZE
	.align		4
.L_39:
        /*0040*/ 	.byte	0x03, 0x19
        /*0042*/ 	.short	0x000c


	//----- nvinfo : EIATTR_PARAM_CBANK
	.align		4
        /*0044*/ 	.byte	0x04, 0x0a
        /*0046*/ 	.short	(.L_41 - .L_40)
	.align		4
.L_40:
        /*0048*/ 	.word	index@(.nv.constant0.write_float_value)
        /*004c*/ 	.short	0x0380
        /*004e*/ 	.short	0x000c


	//----- nvinfo : EIATTR_SW_WAR
	.align		4
.L_41:
        /*0050*/ 	.byte	0x04, 0x36
        /*0052*/ 	.short	(.L_43 - .L_42)
.L_42:
        /*0054*/ 	.word	0x00000008
.L_43:


//--------------------- .nv.info.write_float_ptr  --------------------------
	.section	.nv.info.write_float_ptr,"",@"SHT_CUDA_INFO"
	.sectionflags	@""
	.align	4


	//----- nvinfo : EIATTR_CUDA_API_VERSION
	.align		4
        /*0000*/ 	.byte	0x04, 0x37
        /*0002*/ 	.short	(.L_45 - .L_44)
.L_44:
        /*0004*/ 	.word	0x00000082


	//----- nvinfo : EIATTR_KPARAM_INFO
	.align		4
.L_45:
        /*0008*/ 	.byte	0x04, 0x17
        /*000a*/ 	.short	(.L_47 - .L_46)
.L_46:
        /*000c*/ 	.word	0x00000000
        /*0010*/ 	.short	0x0001
        /*0012*/ 	.short	0x0008
        /*0014*/ 	.byte	0x00, 0xf5, 0x21, 0x00


	//----- nvinfo : EIATTR_KPARAM_INFO
	.align		4
.L_47:
        /*0018*/ 	.byte	0x04, 0x17
        /*001a*/ 	.short	(.L_49 - .L_48)
.L_48:
        /*001c*/ 	.word	0x00000000
        /*0020*/ 	.short	0x0000
        /*0022*/ 	.short	0x0000
        /*0024*/ 	.byte	0x00, 0xf5, 0x21, 0x00


	//----- nvinfo : EIATTR_SPARSE_MMA_MASK
	.align		4
.L_49:
        /*0028*/ 	.byte	0x03, 0x50
        /*002a*/ 	.short	0x0000


	//----- nvinfo : EIATTR_MAXREG_COUNT
	.align		4
        /*002c*/ 	.byte	0x03, 0x1b
        /*002e*/ 	.short	0x00ff


	//----- nvinfo : EIATTR_MERCURY_ISA_VERSION
	.align		4
        /*0030*/ 	.byte	0x03, 0x5f
        /*0032*/ 	.short	0x0101


	//----- nvinfo : EIATTR_VRC_CTA_INIT_COUNT
	.align		4
        /*0034*/ 	.byte	0x02, 0x4a
	.zero		1
	.zero		1


	//----- nvinfo : EIATTR_EXIT_INSTR_OFFSETS
	.align		4
        /*0038*/ 	.byte	0x04, 0x1c
        /*003a*/ 	.short	(.L_51 - .L_50)


	//   ....[0]....
.L_50:
        /*003c*/ 	.word	0x00000060


	//----- nvinfo : EIATTR_CBANK_PARAM_SIZE
	.align		4
.L_51:
        /*0040*/ 	.byte	0x03, 0x19
        /*0042*/ 	.short	0x0010


	//----- nvinfo : EIATTR_PARAM_CBANK
	.align		4
        /*0044*/ 	.byte	0x04, 0x0a
        /*0046*/ 	.short	(.L_53 - .L_52)
	.align		4
.L_52:
        /*0048*/ 	.word	index@(.nv.constant0.write_float_ptr)
        /*004c*/ 	.short	0x0380
        /*004e*/ 	.short	0x0010


	//----- nvinfo : EIATTR_SW_WAR
	.align		4
.L_53:
        /*0050*/ 	.byte	0x04, 0x36
        /*0052*/ 	.short	(.L_55 - .L_54)
.L_54:
        /*0054*/ 	.word	0x00000008
.L_55:


//--------------------- .nv.callgraph             --------------------------
	.section	.nv.callgraph,"",@"SHT_CUDA_CALLGRAPH"
	.align	4
	.sectionentsize	8
	.align		4
        /*0000*/ 	.word	0x00000000
	.align		4
        /*0004*/ 	.word	0xffffffff
	.align		4
        /*0008*/ 	.word	0x00000000
	.align		4
        /*000c*/ 	.word	0xfffffffe
	.align		4
        /*0010*/ 	.word	0x00000000
	.align		4
        /*0014*/ 	.word	0xfffffffd
	.align		4
        /*0018*/ 	.word	0x00000000
	.align		4
        /*001c*/ 	.word	0xfffffffc


//--------------------- .text.write_float_sum     --------------------------
	.section	.text.write_float_sum,"ax",@progbits
	.align	128
        .global         write_float_sum
        .type           write_float_sum,@function
        .size           write_float_sum,(.L_x_3 - write_float_sum)
        .other          write_float_sum,@"STO_CUDA_ENTRY STV_DEFAULT"
write_float_sum:
.text.write_float_sum:
[----:B------:R-:W-:Y:S01]  /*0000*/  LDC R1, c[0x0][0x37c] ;  /* 0x0000df00ff017b82 */ /* 0x000fe20000000800 */
[----:B------:R-:W0:Y:S07]  /*0010*/  LDCU.U16 UR4, c[0x0][0x388] ;  /* 0x00007100ff0477ac */ /* 0x000e2e0008000400 */
[----:B------:R-:W1:Y:S01]  /*0020*/  LDC.64 R2, c[0x0][0x380] ;  /* 0x0000e000ff027b82 */ /* 0x000e620000000a00 */
[----:B------:R-:W2:Y:S01]  /*0030*/  LDCU UR6, c[0x0][0x38c] ;  /* 0x00007180ff0677ac */ /* 0x000ea20008000800 */
[----:B0-----:R-:W2:Y:S01]  /*0040*/  I2F.S16 R0, UR4 ;  /* 0x0000000400007d06 */ /* 0x001ea20008101400 */
[----:B------:R-:W1:Y:S01]  /*0050*/  LDCU.64 UR4, c[0x0][0x358] ;  /* 0x00006b00ff0477ac */ /* 0x000e620008000a00 */
[----:B--2---:R-:W-:-:S05]  /*0060*/  FADD R5, R0, UR6 ;  /* 0x0000000600057e21 */ /* 0x004fca0008000000 */
[----:B-1----:R-:W-:Y:S01]  /*0070*/  STG.E desc[UR4][R2.64], R5 ;  /* 0x0000000502007986 */ /* 0x002fe2000c101904 */
[----:B------:R-:W-:Y:S05]  /*0080*/  EXIT ;  /* 0x000000000000794d */ /* 0x000fea0003800000 */
.L_x_0:
[----:B------:R-:W-:-:S00]  /*0090*/  BRA `(.L_x_0) ;  /* 0xfffffffc00fc7947 */ /* 0x000fc0000383ffff */
[----:B------:R-:W-:-:S00]  /*00a0*/  NOP ;  /* 0x0000000000007918 */ /* 0x000fc00000000000 */
        /* <DEDUP_REMOVED lines=13> */
.L_x_3:


//--------------------- .text.write_float_value   --------------------------
	.section	.text.write_float_value,"ax",@progbits
	.align	128
        .global         write_float_value
        .type           write_float_value,@function
        .size           write_float_value,(.L_x_4 - write_float_value)
        .other          write_float_value,@"STO_CUDA_ENTRY STV_DEFAULT"
write_float_value:
.text.write_float_value:
[----:B------:R-:W-:Y:S08]  /*0000*/  LDC R1, c[0x0][0x37c] ;  /* 0x0000df00ff017b82 */ /* 0x000ff00000000800 */
[----:B------:R-:W0:Y:S01]  /*0010*/  LDC R5, c[0x0][0x388] ;  /* 0x0000e200ff057b82 */ /* 0x000e220000000800 */
[----:B------:R-:W0:Y:S07]  /*0020*/  LDCU.64 UR4, c[0x0][0x358] ;  /* 0x00006b00ff0477ac */ /* 0x000e2e0008000a00 */
[----:B------:R-:W0:Y:S02]  /*0030*/  LDC.64 R2, c[0x0][0x380] ;  /* 0x0000e000ff027b82 */ /* 0x000e240000000a00 */
[----:B0-----:R-:W-:Y:S01]  /*0040*/  STG.E desc[UR4][R2.64], R5 ;  /* 0x0000000502007986 */ /* 0x001fe2000c101904 */
[----:B------:R-:W-:Y:S05]  /*0050*/  EXIT ;  /* 0x000000000000794d */ /* 0x000fea0003800000 */
.L_x_1:
        /* <DEDUP_REMOVED lines=10> */
.L_x_4:


//--------------------- .text.write_float_ptr     --------------------------
	.section	.text.write_float_ptr,"ax",@progbits
	.align	128
        .global         write_float_ptr
        .type           write_float_ptr,@function
        .size           write_float_ptr,(.L_x_5 - write_float_ptr)
        .other          write_float_ptr,@"STO_CUDA_ENTRY STV_DEFAULT"
write_float_ptr:
.text.write_float_ptr:
[----:B------:R-:W-:Y:S08]  /*0000*/  LDC R1, c[0x0][0x37c] ;  /* 0x0000df00ff017b82 */ /* 0x000ff00000000800 */
[----:B------:R-:W0:Y:S01]  /*0010*/  LDC.64 R2, c[0x0][0x388] ;  /* 0x0000e200ff027b82 */ /* 0x000e220000000a00 */
[----:B------:R-:W0:Y:S02]  /*0020*/  LDCU.64 UR4, c[0x0][0x358] ;  /* 0x00006b00ff0477ac */ /* 0x000e240008000a00 */
[----:B0-----:R-:W2:Y:S05]  /*0030*/  LDG.E R3, desc[UR4][R2.64] ;  /* 0x0000000402037981 */ /* 0x001eaa000c1e1900 */
[----:B------:R-:W2:Y:S02]  /*0040*/  LDC.64 R4, c[0x0][0x380] ;  /* 0x0000e000ff047b82 */ /* 0x000ea40000000a00 */
[----:B--2---:R-:W-:Y:S01]  /*0050*/  STG.E desc[UR4][R4.64], R3 ;  /* 0x0000000304007986 */ /* 0x004fe2000c101904 */
[----:B------:R-:W-:Y:S05]  /*0060*/  EXIT ;  /* 0x000000000000794d */ /* 0x000fea0003800000 */
.L_x_2:
        /* <DEDUP_REMOVED lines=9> */
.L_x_5:


//--------------------- .nv.shared.reserved.0     --------------------------
	.section	.nv.shared.reserved.0,"aw",@nobits
	.weak		__nv_reservedSMEM_offset_0_alias
	.size		__nv_reservedSMEM_offset_0_alias, 0, 64
	.other		__nv_reservedSMEM_offset_0_alias,@"STO_CUDA_RESERVED_SHARED STV_DEFAULT"
__nv_reservedSMEM_offset_0_alias:
	.zero		0
	.zero		64


//--------------------- .nv.constant0.write_float_sum --------------------------
	.section	.nv.constant0.write_float_sum,"a",@progbits
	.sectionflags	@""
	.align	4
.nv.constant0.write_float_sum:
	.zero		912


//--------------------- .nv.constant0.write_float_value --------------------------
	.section	.nv.constant0.write_float_value,"a",@progbits
	.sectionflags	@""
	.align	4
.nv.constant0.write_float_value:
	.zero		908


//--------------------- .nv.constant0.write_float_ptr --------------------------
	.section	.nv.constant0.write_float_ptr,"a",@progbits
	.sectionflags	@""
	.align	4
.nv.constant0.write_float_ptr:
	.zero		912


//--------------------- SYMBOLS --------------------------

	.type		.nv.reservedSmem.offset0,@object
	.size		.nv.reservedSmem.offset0,0x4
